	.headerflags	@"EF_CUDA_TEXMODE_UNIFIED EF_CUDA_64BIT_ADDRESS EF_CUDA_ACCELERATORS EF_CUDA_SM90 EF_CUDA_VIRTUAL_SM(EF_CUDA_SM90)"
	.elftype	@"ET_EXEC"


//--------------------- .nv.info                  --------------------------
	.section	.nv.info,"",@"SHT_CUDA_INFO"
	.align	4


	//----- nvinfo : EIATTR_REGCOUNT
	.align		4
        /*0000*/ 	.byte	0x04, 0x2f
        /*0002*/ 	.short	(.L_2 - .L_1)
	.align		4
.L_1:
        /*0004*/ 	.word	index@(triton_poi_fused_div_mul_sigmoid_softplus_0)
        /*0008*/ 	.word	0x0000000d


	//----- nvinfo : EIATTR_MIN_STACK_SIZE
	.align		4
.L_2:
        /*000c*/ 	.byte	0x04, 0x12
        /*000e*/ 	.short	(.L_4 - .L_3)
	.align		4
.L_3:
        /*0010*/ 	.word	index@(triton_poi_fused_div_mul_sigmoid_softplus_0)
        /*0014*/ 	.word	0x00000000


	//----- nvinfo : EIATTR_FRAME_SIZE
	.align		4
.L_4:
        /*0018*/ 	.byte	0x04, 0x11
        /*001a*/ 	.short	(.L_6 - .L_5)
	.align		4
.L_5:
        /*001c*/ 	.word	index@(triton_poi_fused_div_mul_sigmoid_softplus_0)
        /*0020*/ 	.word	0x00000000


	//----- nvinfo : EIATTR_MIN_STACK_SIZE
	.align		4
.L_6:
        /*0024*/ 	.byte	0x04, 0x12
        /*0026*/ 	.short	(.L_8 - .L_7)
	.align		4
.L_7:
        /*0028*/ 	.word	index@(triton_poi_fused_div_mul_sigmoid_softplus_0)
        /*002c*/ 	.word	0x00000000
.L_8:


//--------------------- .nv.info.triton_poi_fused_div_mul_sigmoid_softplus_0 --------------------------
	.section	.nv.info.triton_poi_fused_div_mul_sigmoid_softplus_0,"",@"SHT_CUDA_INFO"
	.sectionflags	@""
	.align	4


	//----- nvinfo : EIATTR_CUDA_API_VERSION
	.align		4
        /*0000*/ 	.byte	0x04, 0x37
        /*0002*/ 	.short	(.L_10 - .L_9)
.L_9:
        /*0004*/ 	.word	0x0000007c


	//----- nvinfo : EIATTR_KPARAM_INFO
	.align		4
.L_10:
        /*0008*/ 	.byte	0x04, 0x17
        /*000a*/ 	.short	(.L_12 - .L_11)
.L_11:
        /*000c*/ 	.word	0x00000000
        /*0010*/ 	.short	0x0003
        /*0012*/ 	.short	0x0018
        /*0014*/ 	.byte	0x00, 0xf0, 0x11, 0x00


	//----- nvinfo : EIATTR_KPARAM_INFO
	.align		4
.L_12:
        /*0018*/ 	.byte	0x04, 0x17
        /*001a*/ 	.short	(.L_14 - .L_13)
.L_13:
        /*001c*/ 	.word	0x00000000
        /*0020*/ 	.short	0x0002
        /*0022*/ 	.short	0x0010
        /*0024*/ 	.byte	0x00, 0xf4, 0x21, 0x00


	//----- nvinfo : EIATTR_KPARAM_INFO
	.align		4
.L_14:
        /*0028*/ 	.byte	0x04, 0x17
        /*002a*/ 	.short	(.L_16 - .L_15)
.L_15:
        /*002c*/ 	.word	0x00000000
        /*0030*/ 	.short	0x0001
        /*0032*/ 	.short	0x0008
        /*0034*/ 	.byte	0x00, 0xf4, 0x21, 0x00


	//----- nvinfo : EIATTR_KPARAM_INFO
	.align		4
.L_16:
        /*0038*/ 	.byte	0x04, 0x17
        /*003a*/ 	.short	(.L_18 - .L_17)
.L_17:
        /*003c*/ 	.word	0x00000000
        /*0040*/ 	.short	0x0000
        /*0042*/ 	.short	0x0000
        /*0044*/ 	.byte	0x00, 0xf4, 0x21, 0x00


	//----- nvinfo : EIATTR_SPARSE_MMA_MASK
	.align		4
.L_18:
        /*0048*/ 	.byte	0x03, 0x50
        /*004a*/ 	.short	0x0000


	//----- nvinfo : EIATTR_MAXREG_COUNT
	.align		4
        /*004c*/ 	.byte	0x03, 0x1b
        /*004e*/ 	.short	0x00ff


	//----- nvinfo : EIATTR_EXIT_INSTR_OFFSETS
	.align		4
        /*0050*/ 	.byte	0x04, 0x1c
        /*0052*/ 	.short	(.L_20 - .L_19)


	//   ....[0]....
.L_19:
        /*0054*/ 	.word	0x00000420


	//   ....[1]....
        /*0058*/ 	.word	0x00000450


	//----- nvinfo : EIATTR_REQNTID
	.align		4
.L_20:
        /*005c*/ 	.byte	0x04, 0x10
        /*005e*/ 	.short	(.L_22 - .L_21)
.L_21:
        /*0060*/ 	.word	0x00000080
        /*0064*/ 	.word	0x00000001
        /*0068*/ 	.word	0x00000001


	//----- nvinfo : EIATTR_CBANK_PARAM_SIZE
	.align		4
.L_22:
        /*006c*/ 	.byte	0x03, 0x19
        /*006e*/ 	.short	0x001c


	//----- nvinfo : EIATTR_PARAM_CBANK
	.align		4
        /*0070*/ 	.byte	0x04, 0x0a
        /*0072*/ 	.short	(.L_24 - .L_23)
	.align		4
.L_23:
        /*0074*/ 	.word	index@(.nv.constant0.triton_poi_fused_div_mul_sigmoid_softplus_0)
        /*0078*/ 	.short	0x0210
        /*007a*/ 	.short	0x001c


	//----- nvinfo : EIATTR_SW_WAR
	.align		4
.L_24:
        /*007c*/ 	.byte	0x04, 0x36
        /*007e*/ 	.short	(.L_26 - .L_25)
.L_25:
        /*0080*/ 	.word	0x00000008
.L_26:


//--------------------- .nv.callgraph             --------------------------
	.section	.nv.callgraph,"",@"SHT_CUDA_CALLGRAPH"
	.align	4
	.sectionentsize	8
	.align		4
        /*0000*/ 	.word	0x00000000
	.align		4
        /*0004*/ 	.word	0xffffffff
	.align		4
        /*0008*/ 	.word	0x00000000
	.align		4
        /*000c*/ 	.word	0xfffffffe
	.align		4
        /*0010*/ 	.word	0x00000000
	.align		4
        /*0014*/ 	.word	0xfffffffd
	.align		4
        /*0018*/ 	.word	0x00000000
	.align		4
        /*001c*/ 	.word	0xfffffffc


//--------------------- .nv.constant4             --------------------------
	.section	.nv.constant4,"a",@progbits
	.align	8
	.align		8
.nv.constant4:
        /*0000*/ 	.dword	_$_str


//--------------------- .text.triton_poi_fused_div_mul_sigmoid_softplus_0 --------------------------
	.section	.text.triton_poi_fused_div_mul_sigmoid_softplus_0,"ax",@progbits
	.align	128
        .global         triton_poi_fused_div_mul_sigmoid_softplus_0
        .type           triton_poi_fused_div_mul_sigmoid_softplus_0,@function
        .size           triton_poi_fused_div_mul_sigmoid_softplus_0,(.L_x_2 - triton_poi_fused_div_mul_sigmoid_softplus_0)
        .other          triton_poi_fused_div_mul_sigmoid_softplus_0,@"STO_CUDA_ENTRY STV_DEFAULT"
triton_poi_fused_div_mul_sigmoid_softplus_0:
.text.triton_poi_fused_div_mul_sigmoid_softplus_0:
[----:B------:R-:W0:Y:S02]  /*0000*/  LDC R1, c[0x0][0x28] ;  /* 0x00000a00ff017b82 */ /* 0x000e240000000800 */
[----:B------:R-:W1:Y:S01]  /*0010*/  LDC.64 R4, c[0x0][0x218] ;  /* 0x00008600ff047b82 */ /* 0x000e620000000a00 */
[----:B------:R-:W-:Y:S01]  /*0020*/  ULDC.64 UR4, c[0x0][0x208] ;  /* 0x0000820000047ab9 */ /* 0x000fe20000000a00 */
[----:B------:R-:W2:Y:S01]  /*0030*/  S2R R2, SR_TID.X ;  /* 0x0000000000027919 */ /* 0x000ea20000002100 */
[----:B------:R-:W3:Y:S05]  /*0040*/  S2R R3, SR_CTAID.X ;  /* 0x0000000000037919 */ /* 0x000eea0000002500 */
[----:B------:R-:W4:Y:S01]  /*0050*/  LDC.64 R6, c[0x0][0x210] ;  /* 0x00008400ff067b82 */ /* 0x000f220000000a00 */
[----:B-1----:R-:W4:Y:S01]  /*0060*/  LDG.E R0, desc[UR4][R4.64] ;  /* 0x0000000404007981 */ /* 0x002f22000c1e1900 */
[----:B--2---:R-:W-:-:S04]  /*0070*/  LOP3.LUT R2, R2, 0x7f, RZ, 0xc0, !PT ;  /* 0x0000007f02027812 */ /* 0x004fc800078ec0ff */
[----:B---3--:R-:W-:Y:S01]  /*0080*/  LEA R2, R3, R2, 0x7 ;  /* 0x0000000203027211 */ /* 0x008fe200078e38ff */
[----:B------:R-:W-:-:S03]  /*0090*/  HFMA2.MMA R3, -RZ, RZ, 0, 0 ;  /* 0x00000000ff037435 */ /* 0x000fc600000001ff */
[C---:B------:R-:W-:Y:S01]  /*00a0*/  ISETP.GE.AND P0, PT, R2.reuse, 0x100, PT ;  /* 0x000001000200780c */ /* 0x040fe20003f06270 */
[----:B----4-:R-:W-:-:S12]  /*00b0*/  IMAD.WIDE R6, R2, 0x4, R6 ;  /* 0x0000000402067825 */ /* 0x010fd800078e0206 */
[----:B------:R1:W5:Y:S02]  /*00c0*/  @!P0 LDG.E R3, desc[UR4][R6.64] ;  /* 0x0000000406038981 */ /* 0x000364000c1e1900 */
[----:B-1----:R-:W-:Y:S01]  /*00d0*/  HFMA2.MMA R7, -RZ, RZ, 1.3056640625, -1.8671875 ;  /* 0x3d39bf78ff077435 */ /* 0x002fe200000001ff */
[----:B------:R-:W-:-:S05]  /*00e0*/  FMUL R8, R0, 1.4426950216293334961 ;  /* 0x3fb8aa3b00087820 */ /* 0x000fca0000400000 */
[----:B------:R-:W-:-:S13]  /*00f0*/  FSETP.GEU.AND P1, PT, R8, -126, PT ;  /* 0xc2fc00000800780b */ /* 0x000fda0003f2e000 */
[----:B------:R-:W-:-:S04]  /*0100*/  @!P1 FMUL R8, R8, 0.5 ;  /* 0x3f00000008089820 */ /* 0x000fc80000400000 */
[----:B------:R-:W1:Y:S02]  /*0110*/  MUFU.EX2 R5, R8 ;  /* 0x0000000800057308 */ /* 0x000e640000000800 */
[----:B-1----:R-:W-:Y:S01]  /*0120*/  @!P1 FMUL R5, R5, R5 ;  /* 0x0000000505059220 */ /* 0x002fe20000400000 */
[----:B------:R-:W-:-:S03]  /*0130*/  FSETP.GT.AND P1, PT, R0, 20, PT ;  /* 0x41a000000000780b */ /* 0x000fc60003f24000 */
[C---:B------:R-:W-:Y:S01]  /*0140*/  FADD.FTZ.RZ R4, R5.reuse, 1 ;  /* 0x3f80000005047421 */ /* 0x040fe2000001c000 */
[----:B------:R-:W-:-:S04]  /*0150*/  ISETP.GE.U32.AND P2, PT, R5, 0x7f800000, PT ;  /* 0x7f8000000500780c */ /* 0x000fc80003f46070 */
[----:B------:R-:W-:-:S04]  /*0160*/  IADD3 R4, R4, -0x3f400000, RZ ;  /* 0xc0c0000004047810 */ /* 0x000fc80007ffe0ff */
[----:B------:R-:W-:Y:S02]  /*0170*/  LOP3.LUT R10, R4, 0xff800000, RZ, 0xc0, !PT ;  /* 0xff800000040a7812 */ /* 0x000fe400078ec0ff */
[----:B------:R-:W-:Y:S02]  /*0180*/  MOV R4, 0x3e800000 ;  /* 0x3e80000000047802 */ /* 0x000fe40000000f00 */
[----:B------:R-:W-:Y:S02]  /*0190*/  IADD3 R9, -R10, 0x40800000, RZ ;  /* 0x408000000a097810 */ /* 0x000fe40007ffe1ff */
[----:B------:R-:W-:Y:S02]  /*01a0*/  IADD3 R6, R5, -R10, RZ ;  /* 0x8000000a05067210 */ /* 0x000fe40007ffe0ff */
[----:B------:R-:W-:Y:S01]  /*01b0*/  I2FP.F32.S32 R10, R10 ;  /* 0x0000000a000a7245 */ /* 0x000fe20000201400 */
[----:B------:R-:W-:-:S04]  /*01c0*/  FFMA.FTZ R9, R9, R4, -1 ;  /* 0xbf80000009097423 */ /* 0x000fc80000010004 */
[----:B------:R-:W-:Y:S01]  /*01d0*/  FADD R6, R6, R9 ;  /* 0x0000000906067221 */ /* 0x000fe20000000000 */
[----:B------:R-:W-:-:S03]  /*01e0*/  FMUL R10, R10, 1.1920928955078125e-07 ;  /* 0x340000000a0a7820 */ /* 0x000fc60000400000 */
[----:B------:R-:W-:-:S04]  /*01f0*/  FFMA.FTZ R7, R6, -R7, 0.10546888411045074463 ;  /* 0x3dd8001206077423 */ /* 0x000fc80000010807 */
[----:B------:R-:W-:-:S04]  /*0200*/  FFMA.FTZ R7, R6, R7, -0.13229703903198242188 ;  /* 0xbe0778e006077423 */ /* 0x000fc80000010007 */
[----:B------:R-:W-:-:S04]  /*0210*/  FFMA.FTZ R7, R6, R7, 0.14491446316242218018 ;  /* 0x3e14647506077423 */ /* 0x000fc80000010007 */
[----:B------:R-:W-:-:S04]  /*0220*/  FFMA.FTZ R7, R6, R7, -0.16641564667224884033 ;  /* 0xbe2a68dd06077423 */ /* 0x000fc80000010007 */
[----:B------:R-:W-:-:S04]  /*0230*/  FFMA.FTZ R7, R6, R7, 0.19988867640495300293 ;  /* 0x3e4caf9e06077423 */ /* 0x000fc80000010007 */
[----:B------:R-:W-:-:S04]  /*0240*/  FFMA.FTZ R7, R6, R7, -0.25000196695327758789 ;  /* 0xbe80004206077423 */ /* 0x000fc80000010007 */
[----:B------:R-:W-:-:S04]  /*0250*/  FFMA.FTZ R7, R6, R7, 0.33333510160446166992 ;  /* 0x3eaaaae606077423 */ /* 0x000fc80000010007 */
[----:B------:R-:W-:-:S04]  /*0260*/  FFMA.FTZ R7, R6, R7, -0.5 ;  /* 0xbf00000006077423 */ /* 0x000fc80000010007 */
[----:B------:R-:W-:-:S04]  /*0270*/  FMUL R7, R6, R7 ;  /* 0x0000000706077220 */ /* 0x000fc80000400000 */
[----:B------:R-:W-:-:S04]  /*0280*/  FFMA.FTZ R7, R6, R7, R6 ;  /* 0x0000000706077223 */ /* 0x000fc80000010006 */
[----:B------:R-:W-:Y:S01]  /*0290*/  FFMA.FTZ R7, R10, 0.69314718246459960938, R7 ;  /* 0x3f3172180a077823 */ /* 0x000fe20000010007 */
[----:B------:R-:W-:Y:S06]  /*02a0*/  @!P2 BRA `(.L_x_0) ;  /* 0x000000000014a947 */ /* 0x000fec0003800000 */
[C---:B------:R-:W-:Y:S02]  /*02b0*/  ISETP.GE.AND P2, PT, R5.reuse, -0x407fffff, PT ;  /* 0xbf8000010500780c */ /* 0x040fe40003f46270 */
[----:B------:R-:W-:-:S11]  /*02c0*/  FSETP.NEU.AND P3, PT, R5, RZ, PT ;  /* 0x000000ff0500720b */ /* 0x000fd60003f6d000 */
[----:B------:R-:W-:-:S05]  /*02d0*/  @P2 MOV R6, 0x7f800000 ;  /* 0x7f80000000062802 */ /* 0x000fca0000000f00 */
[----:B------:R-:W-:-:S05]  /*02e0*/  @P2 FFMA.FTZ R7, R5, R6, +INF ;  /* 0x7f80000005072423 */ /* 0x000fca0000010006 */
[----:B------:R-:W-:-:S07]  /*02f0*/  FSEL R7, R7, -RZ, P3 ;  /* 0x800000ff07077208 */ /* 0x000fce0001800000 */
.L_x_0:
[----:B------:R-:W-:Y:S01]  /*0300*/  FSEL R0, R0, R7, P1 ;  /* 0x0000000700007208 */ /* 0x000fe20000800000 */
[----:B------:R-:W-:Y:S01]  /*0310*/  ULDC.64 UR6, c[0x0][0x220] ;  /* 0x0000880000067ab9 */ /* 0x000fe20000000a00 */
[----:B------:R-:W-:-:S03]  /*0320*/  SHF.R.S32.HI R7, RZ, 0x1f, R2 ;  /* 0x0000001fff077819 */ /* 0x000fc60000011402 */
[----:B-----5:R-:W-:-:S04]  /*0330*/  FFMA R0, -R0, R3, RZ ;  /* 0x0000000300007223 */ /* 0x020fc800000001ff */
[----:B------:R-:W-:-:S05]  /*0340*/  FMUL R0, R0, 1.4426950216293334961 ;  /* 0x3fb8aa3b00007820 */ /* 0x000fca0000400000 */
[----:B------:R-:W-:-:S13]  /*0350*/  FSETP.GEU.AND P1, PT, R0, -126, PT ;  /* 0xc2fc00000000780b */ /* 0x000fda0003f2e000 */
[----:B------:R-:W-:-:S04]  /*0360*/  @!P1 FMUL R0, R0, 0.5 ;  /* 0x3f00000000009820 */ /* 0x000fc80000400000 */
[----:B------:R-:W1:Y:S02]  /*0370*/  MUFU.EX2 R5, R0 ;  /* 0x0000000000057308 */ /* 0x000e640000000800 */
[----:B-1----:R-:W-:-:S04]  /*0380*/  @!P1 FMUL R5, R5, R5 ;  /* 0x0000000505059220 */ /* 0x002fc80000400000 */
[----:B------:R-:W-:-:S05]  /*0390*/  FADD R6, R5, 1 ;  /* 0x3f80000005067421 */ /* 0x000fca0000000000 */
[----:B------:R-:W-:-:S04]  /*03a0*/  FSETP.GT.AND P1, PT, R6, 8.50705917302346158658e+37, PT ;  /* 0x7e8000000600780b */ /* 0x000fc80003f24000 */
[----:B------:R-:W-:-:S09]  /*03b0*/  FSEL R5, R4, 1, P1 ;  /* 0x3f80000004057808 */ /* 0x000fd20000800000 */
[----:B------:R-:W-:Y:S01]  /*03c0*/  @P1 FMUL R6, R6, 0.25 ;  /* 0x3e80000006061820 */ /* 0x000fe20000400000 */
[----:B------:R-:W-:-:S05]  /*03d0*/  LEA R4, P1, R2, UR6, 0x2 ;  /* 0x0000000602047c11 */ /* 0x000fca000f8210ff */
[----:B------:R-:W1:Y:S02]  /*03e0*/  MUFU.RCP R6, R6 ;  /* 0x0000000600067308 */ /* 0x000e640000001000 */
[----:B-1----:R-:W-:Y:S01]  /*03f0*/  FMUL R8, R6, R5 ;  /* 0x0000000506087220 */ /* 0x002fe20000400000 */
[----:B------:R-:W-:-:S03]  /*0400*/  LEA.HI.X R5, R2, UR7, R7, 0x2, P1 ;  /* 0x0000000702057c11 */ /* 0x000fc600088f1407 */
[----:B------:R-:W-:Y:S01]  /*0410*/  FMUL R8, R8, R3 ;  /* 0x0000000308087220 */ /* 0x000fe20000400000 */
[----:B------:R-:W-:Y:S06]  /*0420*/  @P0 EXIT ;  /* 0x000000000000094d */ /* 0x000fec0003800000 */
[----:B------:R-:W-:-:S05]  /*0430*/  FMUL R3, R8, 0.90909093618392944336 ;  /* 0x3f68ba2f08037820 */ /* 0x000fca0000400000 */
[----:B------:R-:W-:Y:S01]  /*0440*/  STG.E desc[UR4][R4.64], R3 ;  /* 0x0000000304007986 */ /* 0x000fe2000c101904 */
[----:B------:R-:W-:Y:S05]  /*0450*/  EXIT ;  /* 0x000000000000794d */ /* 0x000fea0003800000 */
.L_x_1:
[----:B------:R-:W-:-:S00]  /*0460*/  BRA `(.L_x_1) ;  /* 0xfffffffc00fc7947 */ /* 0x000fc0000383ffff */
[----:B------:R-:W-:-:S00]  /*0470*/  NOP ;  /* 0x0000000000007918 */ /* 0x000fc00000000000 */
        /* <DEDUP_REMOVED lines=8> */
.L_x_2:


//--------------------- .nv.global.init           --------------------------
	.section	.nv.global.init,"aw",@progbits
.nv.global.init:
	.type		_$_str,@object
	.size		_$_str,(.L_0 - _$_str)
_$_str:
        /*0000*/ 	.byte	0x5f, 0x5f, 0x43, 0x55, 0x44, 0x41, 0x5f, 0x46, 0x54, 0x5a, 0x00
.L_0:


//--------------------- .nv.constant0.triton_poi_fused_div_mul_sigmoid_softplus_0 --------------------------
	.section	.nv.constant0.triton_poi_fused_div_mul_sigmoid_softplus_0,"a",@progbits
	.sectionflags	@""
	.align	4
.nv.constant0.triton_poi_fused_div_mul_sigmoid_softplus_0:
	.zero		556
